//
// Generated by NVIDIA NVVM Compiler
//
// Compiler Build ID: CL-36424714
// Cuda compilation tools, release 13.0, V13.0.88
// Based on NVVM 20.0.0
//

.version 9.0
.target sm_100
.address_size 64

	// .globl	_Z6SetPhiPfiiiiS_S_ffff
.extern .func  (.param .b32 func_retval0) vprintf
(
	.param .b64 vprintf_param_0,
	.param .b64 vprintf_param_1
)
;
.global .align 1 .b8 $str[47] = {37, 100, 32, 9, 32, 91, 37, 100, 93, 91, 37, 100, 93, 61, 40, 37, 51, 46, 51, 102, 44, 37, 51, 46, 51, 102, 41, 32, 9, 32, 37, 51, 46, 52, 102, 32, 32, 9, 32, 37, 51, 46, 51, 102, 32, 10};

.visible .entry _Z6SetPhiPfiiiiS_S_ffff(
	.param .u64 .ptr .align 1 _Z6SetPhiPfiiiiS_S_ffff_param_0,
	.param .u32 _Z6SetPhiPfiiiiS_S_ffff_param_1,
	.param .u32 _Z6SetPhiPfiiiiS_S_ffff_param_2,
	.param .u32 _Z6SetPhiPfiiiiS_S_ffff_param_3,
	.param .u32 _Z6SetPhiPfiiiiS_S_ffff_param_4,
	.param .u64 .ptr .align 1 _Z6SetPhiPfiiiiS_S_ffff_param_5,
	.param .u64 .ptr .align 1 _Z6SetPhiPfiiiiS_S_ffff_param_6,
	.param .f32 _Z6SetPhiPfiiiiS_S_ffff_param_7,
	.param .f32 _Z6SetPhiPfiiiiS_S_ffff_param_8,
	.param .f32 _Z6SetPhiPfiiiiS_S_ffff_param_9,
	.param .f32 _Z6SetPhiPfiiiiS_S_ffff_param_10
)
{
	.local .align 16 .b8 	__local_depot0[48];
	.reg .b64 	%SP;
	.reg .b64 	%SPL;
	.reg .pred 	%p<17>;
	.reg .b32 	%r<31>;
	.reg .b32 	%f<106>;
	.reg .b64 	%rd<21>;
	.reg .b64 	%fd<8>;

	mov.u64 	%SPL, __local_depot0;
	cvta.local.u64 	%SP, %SPL;
	ld.param.u64 	%rd7, [_Z6SetPhiPfiiiiS_S_ffff_param_0];
	ld.param.u32 	%r7, [_Z6SetPhiPfiiiiS_S_ffff_param_1];
	ld.param.u32 	%r8, [_Z6SetPhiPfiiiiS_S_ffff_param_2];
	ld.param.u32 	%r10, [_Z6SetPhiPfiiiiS_S_ffff_param_3];
	ld.param.u32 	%r9, [_Z6SetPhiPfiiiiS_S_ffff_param_4];
	ld.param.u64 	%rd8, [_Z6SetPhiPfiiiiS_S_ffff_param_5];
	ld.param.u64 	%rd9, [_Z6SetPhiPfiiiiS_S_ffff_param_6];
	ld.param.f32 	%f24, [_Z6SetPhiPfiiiiS_S_ffff_param_7];
	ld.param.f32 	%f25, [_Z6SetPhiPfiiiiS_S_ffff_param_8];
	ld.param.f32 	%f26, [_Z6SetPhiPfiiiiS_S_ffff_param_9];
	ld.param.f32 	%f27, [_Z6SetPhiPfiiiiS_S_ffff_param_10];
	mov.u32 	%r11, %ctaid.x;
	mov.u32 	%r12, %ntid.x;
	mov.u32 	%r13, %tid.x;
	mad.lo.s32 	%r14, %r11, %r12, %r13;
	mov.u32 	%r15, %ctaid.y;
	mov.u32 	%r16, %ntid.y;
	mov.u32 	%r17, %tid.y;
	mad.lo.s32 	%r18, %r15, %r16, %r17;
	mad.lo.s32 	%r1, %r10, %r14, %r18;
	div.s32 	%r2, %r1, %r10;
	mul.lo.s32 	%r19, %r2, %r10;
	sub.s32 	%r3, %r1, %r19;
	cvt.rn.f32.s32 	%f28, %r3;
	fma.rn.f32 	%f1, %f26, %f28, %f24;
	cvt.rn.f32.s32 	%f29, %r2;
	fma.rn.f32 	%f2, %f27, %f29, %f25;
	setp.lt.s32 	%p1, %r9, 1;
	mov.f32 	%f105, 0f447A0000;
	mov.f64 	%fd7, 0d0000000000000000;
	@%p1 bra 	$L__BB0_8;
	cvta.to.global.u64 	%rd10, %rd9;
	cvta.to.global.u64 	%rd11, %rd8;
	ld.global.f32 	%f100, [%rd11];
	ld.global.f32 	%f99, [%rd10];
	add.s64 	%rd20, %rd11, 4;
	add.s64 	%rd19, %rd10, 4;
	neg.s32 	%r30, %r9;
	mov.f32 	%f102, 0f00000000;
	mov.f32 	%f105, 0f447A0000;
$L__BB0_2:
	mov.f32 	%f6, %f100;
	mov.f32 	%f5, %f99;
	ld.global.f32 	%f100, [%rd20];
	ld.global.f32 	%f99, [%rd19];
	sub.f32 	%f32, %f6, %f1;
	sub.f32 	%f33, %f99, %f2;
	mul.f32 	%f34, %f32, %f33;
	sub.f32 	%f35, %f5, %f2;
	sub.f32 	%f36, %f100, %f1;
	mul.f32 	%f37, %f35, %f36;
	sub.f32 	%f38, %f34, %f37;
	mul.f32 	%f39, %f35, %f33;
	fma.rn.f32 	%f40, %f32, %f36, %f39;
	abs.f32 	%f41, %f40;
	abs.f32 	%f42, %f38;
	setp.gt.f32 	%p2, %f42, %f41;
	selp.f32 	%f43, %f42, %f41, %p2;
	selp.f32 	%f44, %f41, %f42, %p2;
	div.rn.f32 	%f45, %f44, %f43;
	mul.f32 	%f46, %f45, %f45;
	fma.rn.f32 	%f47, %f46, 0f3B33710B, 0fBC807748;
	fma.rn.f32 	%f48, %f47, %f46, 0f3D2CDAB2;
	fma.rn.f32 	%f49, %f48, %f46, 0fBD992D10;
	fma.rn.f32 	%f50, %f49, %f46, 0f3DD9EA6C;
	fma.rn.f32 	%f51, %f50, %f46, 0fBE117CB1;
	fma.rn.f32 	%f52, %f51, %f46, 0f3E4CBCE0;
	fma.rn.f32 	%f53, %f52, %f46, 0fBEAAAA7D;
	mul.f32 	%f54, %f46, %f53;
	fma.rn.f32 	%f55, %f54, %f45, %f45;
	neg.f32 	%f56, %f55;
	fma.rn.f32 	%f57, 0f3F6EE581, 0f3FD774EB, %f56;
	selp.f32 	%f58, %f57, %f55, %p2;
	selp.f32 	%f59, 0f3F6EE581, 0f3FEEE581, %p2;
	selp.f32 	%f60, %f55, %f56, %p2;
	mov.b32 	%r20, %f40;
	fma.rn.f32 	%f61, %f59, 0f3FD774EB, %f60;
	setp.lt.s32 	%p3, %r20, 0;
	selp.f32 	%f62, %f61, %f58, %p3;
	add.f32 	%f63, %f41, %f42;
	setp.eq.f32 	%p4, %f43, 0f00000000;
	selp.f32 	%f64, 0f40490FDB, 0f00000000, %p3;
	setp.eq.f32 	%p5, %f41, %f42;
	selp.f32 	%f65, 0f4016CBE4, 0f3F490FDB, %p3;
	selp.f32 	%f66, %f65, %f62, %p5;
	selp.f32 	%f67, %f64, %f66, %p4;
	abs.f32 	%f68, %f63;
	setp.nan.f32 	%p6, %f68, %f68;
	copysign.f32 	%f69, %f38, %f67;
	selp.f32 	%f70, %f63, %f69, %p6;
	add.f32 	%f102, %f102, %f70;
	sub.f32 	%f104, %f1, %f100;
	sub.f32 	%f71, %f6, %f100;
	sub.f32 	%f103, %f2, %f99;
	sub.f32 	%f72, %f5, %f99;
	mul.f32 	%f73, %f103, %f72;
	fma.rn.f32 	%f74, %f104, %f71, %f73;
	mul.f32 	%f75, %f72, %f72;
	fma.rn.f32 	%f76, %f71, %f71, %f75;
	div.rn.f32 	%f14, %f74, %f76;
	setp.leu.f32 	%p7, %f14, 0f3F800000;
	@%p7 bra 	$L__BB0_4;
	sub.f32 	%f104, %f1, %f6;
	sub.f32 	%f103, %f2, %f5;
	bra.uni 	$L__BB0_6;
$L__BB0_4:
	setp.lt.f32 	%p8, %f14, 0f00000000;
	@%p8 bra 	$L__BB0_6;
	mov.f32 	%f77, 0f3F800000;
	sub.f32 	%f78, %f77, %f14;
	mul.f32 	%f79, %f100, %f78;
	fma.rn.f32 	%f80, %f6, %f14, %f79;
	mul.f32 	%f81, %f99, %f78;
	fma.rn.f32 	%f82, %f5, %f14, %f81;
	sub.f32 	%f104, %f1, %f80;
	sub.f32 	%f103, %f2, %f82;
$L__BB0_6:
	abs.f32 	%f83, %f104;
	abs.f32 	%f84, %f103;
	mov.b32 	%r21, %f84;
	mov.b32 	%r22, %f83;
	min.s32 	%r23, %r21, %r22;
	mov.b32 	%f85, %r23;
	max.s32 	%r24, %r22, %r21;
	mov.b32 	%f86, %r24;
	and.b32  	%r25, %r24, -33554432;
	xor.b32  	%r26, %r25, 2122317824;
	mov.b32 	%f87, %r26;
	mul.f32 	%f88, %f85, %f87;
	mul.f32 	%f89, %f86, %f87;
	mul.f32 	%f90, %f88, %f88;
	fma.rn.f32 	%f91, %f89, %f89, %f90;
	sqrt.rn.f32 	%f92, %f91;
	or.b32  	%r27, %r25, 8388608;
	mov.b32 	%f93, %r27;
	mul.f32 	%f94, %f92, %f93;
	setp.eq.f32 	%p9, %f85, 0f00000000;
	selp.f32 	%f95, %f86, %f94, %p9;
	setp.eq.f32 	%p10, %f85, 0f7F800000;
	selp.f32 	%f96, 0f7F800000, %f95, %p10;
	setp.lt.f32 	%p11, %f96, %f105;
	selp.f32 	%f105, %f96, %f105, %p11;
	add.s64 	%rd20, %rd20, 4;
	add.s64 	%rd19, %rd19, 4;
	add.s32 	%r30, %r30, 1;
	setp.ne.s32 	%p12, %r30, 0;
	@%p12 bra 	$L__BB0_2;
	cvt.f64.f32 	%fd7, %f102;
$L__BB0_8:
	setp.ge.s32 	%p13, %r3, %r8;
	setp.ge.s32 	%p14, %r2, %r7;
	or.pred  	%p15, %p14, %p13;
	@%p15 bra 	$L__BB0_10;
	add.u64 	%rd12, %SP, 0;
	add.u64 	%rd13, %SPL, 0;
	cvta.to.global.u64 	%rd14, %rd7;
	mul.wide.s32 	%rd15, %r1, 4;
	add.s64 	%rd16, %rd14, %rd15;
	neg.f32 	%f97, %f105;
	setp.lt.f64 	%p16, %fd7, 0d3FB999999999999A;
	selp.f32 	%f98, %f97, %f105, %p16;
	st.global.f32 	[%rd16], %f98;
	cvt.f64.f32 	%fd4, %f1;
	cvt.f64.f32 	%fd5, %f2;
	cvt.f64.f32 	%fd6, %f105;
	st.local.v2.u32 	[%rd13], {%r1, %r2};
	st.local.u32 	[%rd13+8], %r3;
	st.local.v2.f64 	[%rd13+16], {%fd4, %fd5};
	st.local.v2.f64 	[%rd13+32], {%fd6, %fd7};
	mov.u64 	%rd17, $str;
	cvta.global.u64 	%rd18, %rd17;
	{ // callseq 0, 0
	.param .b64 param0;
	st.param.b64 	[param0], %rd18;
	.param .b64 param1;
	st.param.b64 	[param1], %rd12;
	.param .b32 retval0;
	call.uni (retval0), 
	vprintf, 
	(
	param0, 
	param1
	);
	ld.param.b32 	%r28, [retval0];
	} // callseq 0
$L__BB0_10:
	ret;

}


// ===== COMPILED SASS (sm_100) =====

	.target	sm_100

	.elftype	@"ET_EXEC"


//--------------------- .note.nv.tkinfo           --------------------------
	.section	.note.nv.tkinfo,"",@"SHT_NOTE"
	.sectionflags	@"SHF_NOTE_NV_TKINFO"
	.tkinfo
        /*0018*/ 	.word	0x00000002
        /*0030*/ 	.string	""
        /*0030*/ 	.string	"ptxas"
        /*0030*/ 	.string	"Cuda compilation tools, release 13.0, V13.0.88"
        /*0030*/ 	.string	"Build cuda_13.0.r13.0/compiler.36424714_0"
        /*0030*/ 	.string	"-arch sm_100 -m 64 "



//--------------------- .note.nv.cuinfo           --------------------------
	.section	.note.nv.cuinfo,"",@"SHT_NOTE"
	.sectionflags	@"SHF_NOTE_NV_CUINFO"
        /*0018*/ 	.short	0x0002
        /*001a*/ 	.short	0x0064
        /*001c*/ 	.short	0x0082
	.zero		2


//--------------------- .nv.info                  --------------------------
	.section	.nv.info,"",@"SHT_CUDA_INFO"
	.align	4


	//----- nvinfo : EIATTR_REGCOUNT
	.align		4
        /*0000*/ 	.byte	0x04, 0x2f
        /*0002*/ 	.short	(.L_2 - .L_1)
	.align		4
.L_1:
        /*0004*/ 	.word	index@(_Z6SetPhiPfiiiiS_S_ffff)
        /*0008*/ 	.word	0x0000001e


	//----- nvinfo : EIATTR_FRAME_SIZE
	.align		4
.L_2:
        /*000c*/ 	.byte	0x04, 0x11
        /*000e*/ 	.short	(.L_4 - .L_3)
	.align		4
.L_3:
        /*0010*/ 	.word	index@($__internal_1_$__cuda_sm3x_div_rn_noftz_f32_slowpath)
        /*0014*/ 	.word	0x00000030


	//----- nvinfo : EIATTR_FRAME_SIZE
	.align		4
.L_4:
        /*0018*/ 	.byte	0x04, 0x11
        /*001a*/ 	.short	(.L_6 - .L_5)
	.align		4
.L_5:
        /*001c*/ 	.word	index@($__internal_0_$__cuda_sm20_sqrt_rn_f32_slowpath)
        /*0020*/ 	.word	0x00000030


	//----- nvinfo : EIATTR_FRAME_SIZE
	.align		4
.L_6:
        /*0024*/ 	.byte	0x04, 0x11
        /*0026*/ 	.short	(.L_8 - .L_7)
	.align		4
.L_7:
        /*0028*/ 	.word	index@(_Z6SetPhiPfiiiiS_S_ffff)
        /*002c*/ 	.word	0x00000030


	//----- nvinfo : EIATTR_MIN_STACK_SIZE
	.align		4
.L_8:
        /*0030*/ 	.byte	0x04, 0x12
        /*0032*/ 	.short	(.L_10 - .L_9)
	.align		4
.L_9:
        /*0034*/ 	.word	index@(_Z6SetPhiPfiiiiS_S_ffff)
        /*0038*/ 	.word	0x00000030
.L_10:


//--------------------- .nv.compat                --------------------------
	.section	.nv.compat,"",@"SHT_CUDA_COMPAT_INFO"
	.align	4
        /*0000*/ 	.byte	0x02, 0x09, 0x00, 0x00, 0x02, 0x02, 0x01, 0x00, 0x02, 0x05, 0x05, 0x00, 0x03, 0x07, 0x01, 0x01
        /*0010*/ 	.byte	0x02, 0x03, 0x00, 0x00, 0x02, 0x06, 0x01, 0x00, 0x04, 0x0b, 0x08, 0x00, 0x01, 0x00, 0x00, 0x00
        /*0020*/ 	.byte	0x00, 0x00, 0x00, 0x00


//--------------------- .nv.info._Z6SetPhiPfiiiiS_S_ffff --------------------------
	.section	.nv.info._Z6SetPhiPfiiiiS_S_ffff,"",@"SHT_CUDA_INFO"
	.sectionflags	@""
	.align	4


	//----- nvinfo : EIATTR_CUDA_API_VERSION
	.align		4
        /*0000*/ 	.byte	0x04, 0x37
        /*0002*/ 	.short	(.L_12 - .L_11)
.L_11:
        /*0004*/ 	.word	0x00000082


	//----- nvinfo : EIATTR_KPARAM_INFO
	.align		4
.L_12:
        /*0008*/ 	.byte	0x04, 0x17
        /*000a*/ 	.short	(.L_14 - .L_13)
.L_13:
        /*000c*/ 	.word	0x00000000
        /*0010*/ 	.short	0x000a
        /*0012*/ 	.short	0x0034
        /*0014*/ 	.byte	0x00, 0xf0, 0x11, 0x00


	//----- nvinfo : EIATTR_KPARAM_INFO
	.align		4
.L_14:
        /*0018*/ 	.byte	0x04, 0x17
        /*001a*/ 	.short	(.L_16 - .L_15)
.L_15:
        /*001c*/ 	.word	0x00000000
        /*0020*/ 	.short	0x0009
        /*0022*/ 	.short	0x0030
        /*0024*/ 	.byte	0x00, 0xf0, 0x11, 0x00


	//----- nvinfo : EIATTR_KPARAM_INFO
	.align		4
.L_16:
        /*0028*/ 	.byte	0x04, 0x17
        /*002a*/ 	.short	(.L_18 - .L_17)
.L_17:
        /*002c*/ 	.word	0x00000000
        /*0030*/ 	.short	0x0008
        /*0032*/ 	.short	0x002c
        /*0034*/ 	.byte	0x00, 0xf0, 0x11, 0x00


	//----- nvinfo : EIATTR_KPARAM_INFO
	.align		4
.L_18:
        /*0038*/ 	.byte	0x04, 0x17
        /*003a*/ 	.short	(.L_20 - .L_19)
.L_19:
        /*003c*/ 	.word	0x00000000
        /*0040*/ 	.short	0x0007
        /*0042*/ 	.short	0x0028
        /*0044*/ 	.byte	0x00, 0xf0, 0x11, 0x00


	//----- nvinfo : EIATTR_KPARAM_INFO
	.align		4
.L_20:
        /*0048*/ 	.byte	0x04, 0x17
        /*004a*/ 	.short	(.L_22 - .L_21)
.L_21:
        /*004c*/ 	.word	0x00000000
        /*0050*/ 	.short	0x0006
        /*0052*/ 	.short	0x0020
        /*0054*/ 	.byte	0x00, 0xf5, 0x21, 0x00


	//----- nvinfo : EIATTR_KPARAM_INFO
	.align		4
.L_22:
        /*0058*/ 	.byte	0x04, 0x17
        /*005a*/ 	.short	(.L_24 - .L_23)
.L_23:
        /*005c*/ 	.word	0x00000000
        /*0060*/ 	.short	0x0005
        /*0062*/ 	.short	0x0018
        /*0064*/ 	.byte	0x00, 0xf5, 0x21, 0x00


	//----- nvinfo : EIATTR_KPARAM_INFO
	.align		4
.L_24:
        /*0068*/ 	.byte	0x04, 0x17
        /*006a*/ 	.short	(.L_26 - .L_25)
.L_25:
        /*006c*/ 	.word	0x00000000
        /*0070*/ 	.short	0x0004
        /*0072*/ 	.short	0x0014
        /*0074*/ 	.byte	0x00, 0xf0, 0x11, 0x00


	//----- nvinfo : EIATTR_KPARAM_INFO
	.align		4
.L_26:
        /*0078*/ 	.byte	0x04, 0x17
        /*007a*/ 	.short	(.L_28 - .L_27)
.L_27:
        /*007c*/ 	.word	0x00000000
        /*0080*/ 	.short	0x0003
        /*0082*/ 	.short	0x0010
        /*0084*/ 	.byte	0x00, 0xf0, 0x11, 0x00


	//----- nvinfo : EIATTR_KPARAM_INFO
	.align		4
.L_28:
        /*0088*/ 	.byte	0x04, 0x17
        /*008a*/ 	.short	(.L_30 - .L_29)
.L_29:
        /*008c*/ 	.word	0x00000000
        /*0090*/ 	.short	0x0002
        /*0092*/ 	.short	0x000c
        /*0094*/ 	.byte	0x00, 0xf0, 0x11, 0x00


	//----- nvinfo : EIATTR_KPARAM_INFO
	.align		4
.L_30:
        /*0098*/ 	.byte	0x04, 0x17
        /*009a*/ 	.short	(.L_32 - .L_31)
.L_31:
        /*009c*/ 	.word	0x00000000
        /*00a0*/ 	.short	0x0001
        /*00a2*/ 	.short	0x0008
        /*00a4*/ 	.byte	0x00, 0xf0, 0x11, 0x00


	//----- nvinfo : EIATTR_KPARAM_INFO
	.align		4
.L_32:
        /*00a8*/ 	.byte	0x04, 0x17
        /*00aa*/ 	.short	(.L_34 - .L_33)
.L_33:
        /*00ac*/ 	.word	0x00000000
        /*00b0*/ 	.short	0x0000
        /*00b2*/ 	.short	0x0000
        /*00b4*/ 	.byte	0x00, 0xf5, 0x21, 0x00


	//----- nvinfo : EIATTR_SPARSE_MMA_MASK
	.align		4
.L_34:
        /*00b8*/ 	.byte	0x03, 0x50
        /*00ba*/ 	.short	0x0000


	//----- nvinfo : EIATTR_MAXREG_COUNT
	.align		4
        /*00bc*/ 	.byte	0x03, 0x1b
        /*00be*/ 	.short	0x00ff


	//----- nvinfo : EIATTR_EXTERNS
	.align		4
        /*00c0*/ 	.byte	0x04, 0x0f
        /*00c2*/ 	.short	(.L_36 - .L_35)


	//   ....[0]....
	.align		4
.L_35:
        /*00c4*/ 	.word	index@(vprintf)


	//----- nvinfo : EIATTR_MERCURY_ISA_VERSION
	.align		4
.L_36:
        /*00c8*/ 	.byte	0x03, 0x5f
        /*00ca*/ 	.short	0x0101


	//----- nvinfo : EIATTR_VRC_CTA_INIT_COUNT
	.align		4
        /*00cc*/ 	.byte	0x02, 0x4a
	.zero		1
	.zero		1


	//----- nvinfo : EIATTR_SYSCALL_OFFSETS
	.align		4
        /*00d0*/ 	.byte	0x04, 0x46
        /*00d2*/ 	.short	(.L_38 - .L_37)


	//   ....[0]....
.L_37:
        /*00d4*/ 	.word	0x00000e50


	//----- nvinfo : EIATTR_EXIT_INSTR_OFFSETS
	.align		4
.L_38:
        /*00d8*/ 	.byte	0x04, 0x1c
        /*00da*/ 	.short	(.L_40 - .L_39)


	//   ....[0]....
.L_39:
        /*00dc*/ 	.word	0x00000d00


	//   ....[1]....
        /*00e0*/ 	.word	0x00000e60


	//----- nvinfo : EIATTR_CRS_STACK_SIZE
	.align		4
.L_40:
        /*00e4*/ 	.byte	0x04, 0x1e
        /*00e6*/ 	.short	(.L_42 - .L_41)
.L_41:
        /*00e8*/ 	.word	0x00000000


	//----- nvinfo : EIATTR_CBANK_PARAM_SIZE
	.align		4
.L_42:
        /*00ec*/ 	.byte	0x03, 0x19
        /*00ee*/ 	.short	0x0038


	//----- nvinfo : EIATTR_PARAM_CBANK
	.align		4
        /*00f0*/ 	.byte	0x04, 0x0a
        /*00f2*/ 	.short	(.L_44 - .L_43)
	.align		4
.L_43:
        /*00f4*/ 	.word	index@(.nv.constant0._Z6SetPhiPfiiiiS_S_ffff)
        /*00f8*/ 	.short	0x0380
        /*00fa*/ 	.short	0x0038


	//----- nvinfo : EIATTR_SW_WAR
	.align		4
.L_44:
        /*00fc*/ 	.byte	0x04, 0x36
        /*00fe*/ 	.short	(.L_46 - .L_45)
.L_45:
        /*0100*/ 	.word	0x00000008
.L_46:


//--------------------- .nv.callgraph             --------------------------
	.section	.nv.callgraph,"",@"SHT_CUDA_CALLGRAPH"
	.align	4
	.sectionentsize	8
	.align		4
        /*0000*/ 	.word	0x00000000
	.align		4
        /*0004*/ 	.word	0xffffffff
	.align		4
        /*0008*/ 	.word	index@(_Z6SetPhiPfiiiiS_S_ffff)
	.align		4
        /*000c*/ 	.word	index@(vprintf)
	.align		4
        /*0010*/ 	.word	0x00000000
	.align		4
        /*0014*/ 	.word	0xfffffffe
	.align		4
        /*0018*/ 	.word	0x00000000
	.align		4
        /*001c*/ 	.word	0xfffffffd
	.align		4
        /*0020*/ 	.word	0x00000000
	.align		4
        /*0024*/ 	.word	0xfffffffc


//--------------------- .nv.constant4             --------------------------
	.section	.nv.constant4,"a",@progbits
	.align	8
	.align		8
.nv.constant4:
        /*0000*/ 	.dword	vprintf
	.align		8
        /*0008*/ 	.dword	$str


//--------------------- .text._Z6SetPhiPfiiiiS_S_ffff --------------------------
	.section	.text._Z6SetPhiPfiiiiS_S_ffff,"ax",@progbits
	.align	128
        .global         _Z6SetPhiPfiiiiS_S_ffff
        .type           _Z6SetPhiPfiiiiS_S_ffff,@function
        .size           _Z6SetPhiPfiiiiS_S_ffff,(.L_x_27 - _Z6SetPhiPfiiiiS_S_ffff)
        .other          _Z6SetPhiPfiiiiS_S_ffff,@"STO_CUDA_ENTRY STV_DEFAULT"
_Z6SetPhiPfiiiiS_S_ffff:
.text._Z6SetPhiPfiiiiS_S_ffff:
[----:B------:R-:W0:Y:S08]  /*0000*/  LDC R1, c[0x0][0x37c] ;  /* 0x0000df00ff017b82 */ /* 0x000e300000000800 */
[----:B------:R-:W1:Y:S01]  /*0010*/  LDC R9, c[0x0][0x390] ;  /* 0x0000e400ff097b82 */ /* 0x000e620000000800 */
[----:B------:R-:W2:Y:S01]  /*0020*/  S2R R3, SR_TID.X ;  /* 0x0000000000037919 */ /* 0x000ea20000002100 */
[----:B------:R-:W3:Y:S01]  /*0030*/  LDCU UR6, c[0x0][0x2fc] ;  /* 0x00005f80ff0677ac */ /* 0x000ee20008000800 */
[----:B0-----:R-:W-:-:S02]  /*0040*/  VIADD R1, R1, 0xffffffd0 ;  /* 0xffffffd001017836 */ /* 0x001fc40000000000 */
[----:B------:R-:W-:Y:S01]  /*0050*/  HFMA2 R20, -RZ, RZ, 4.4765625, 0 ;  /* 0x447a0000ff147431 */ /* 0x000fe200000001ff */
[----:B------:R-:W0:Y:S01]  /*0060*/  S2R R7, SR_TID.Y ;  /* 0x0000000000077919 */ /* 0x000e220000002200 */
[----:B------:R-:W4:Y:S01]  /*0070*/  LDCU.64 UR8, c[0x0][0x3b0] ;  /* 0x00007600ff0877ac */ /* 0x000f220008000a00 */
[----:B------:R-:W-:Y:S01]  /*0080*/  CS2R R14, SRZ ;  /* 0x00000000000e7805 */ /* 0x000fe2000001ff00 */
[----:B------:R-:W2:Y:S01]  /*0090*/  S2UR UR4, SR_CTAID.X ;  /* 0x00000000000479c3 */ /* 0x000ea20000002500 */
[----:B------:R-:W0:Y:S07]  /*00a0*/  LDCU.64 UR12, c[0x0][0x358] ;  /* 0x00006b00ff0c77ac */ /* 0x000e2e0008000a00 */
[----:B------:R-:W2:Y:S01]  /*00b0*/  LDC R2, c[0x0][0x360] ;  /* 0x0000d800ff027b82 */ /* 0x000ea20000000800 */
[----:B-1----:R-:W-:-:S07]  /*00c0*/  IABS R11, R9 ;  /* 0x00000009000b7213 */ /* 0x002fce0000000000 */
[----:B------:R-:W0:Y:S01]  /*00d0*/  S2UR UR5, SR_CTAID.Y ;  /* 0x00000000000579c3 */ /* 0x000e220000002600 */
[----:B------:R-:W1:Y:S07]  /*00e0*/  I2F.RP R0, R11 ;  /* 0x0000000b00007306 */ /* 0x000e6e0000209400 */
[----:B------:R-:W0:Y:S01]  /*00f0*/  LDC R6, c[0x0][0x364] ;  /* 0x0000d900ff067b82 */ /* 0x000e220000000800 */
[----:B--2---:R-:W-:Y:S01]  /*0100*/  IMAD R2, R2, UR4, R3 ;  /* 0x0000000402027c24 */ /* 0x004fe2000f8e0203 */
[----:B------:R-:W2:Y:S06]  /*0110*/  LDCU UR4, c[0x0][0x394] ;  /* 0x00007280ff0477ac */ /* 0x000eac0008000800 */
[----:B------:R-:W4:Y:S01]  /*0120*/  LDC.64 R12, c[0x0][0x3a8] ;  /* 0x0000ea00ff0c7b82 */ /* 0x000f220000000a00 */
[----:B-1----:R-:W1:Y:S01]  /*0130*/  MUFU.RCP R0, R0 ;  /* 0x0000000000007308 */ /* 0x002e620000001000 */
[----:B0-----:R-:W-:Y:S01]  /*0140*/  IMAD R3, R6, UR5, R7 ;  /* 0x0000000506037c24 */ /* 0x001fe2000f8e0207 */
[----:B------:R-:W0:Y:S01]  /*0150*/  LDCU UR5, c[0x0][0x2f8] ;  /* 0x00005f00ff0577ac */ /* 0x000e220008000800 */
[----:B-1----:R-:W-:-:S02]  /*0160*/  VIADD R4, R0, 0xffffffe ;  /* 0x0ffffffe00047836 */ /* 0x002fc40000000000 */
[----:B------:R-:W-:Y:S01]  /*0170*/  IMAD R2, R2, R9, R3 ;  /* 0x0000000902027224 */ /* 0x000fe200078e0203 */
[----:B--2---:R-:W-:Y:S02]  /*0180*/  UISETP.GE.AND UP0, UPT, UR4, 0x1, UPT ;  /* 0x000000010400788c */ /* 0x004fe4000bf06270 */
[----:B------:R1:W2:Y:S02]  /*0190*/  F2I.FTZ.U32.TRUNC.NTZ R5, R4 ;  /* 0x0000000400057305 */ /* 0x0002a4000021f000 */
[----:B-1----:R-:W-:Y:S01]  /*01a0*/  IMAD.MOV.U32 R4, RZ, RZ, RZ ;  /* 0x000000ffff047224 */ /* 0x002fe200078e00ff */
[----:B--2---:R-:W-:-:S05]  /*01b0*/  IADD3 R0, PT, PT, RZ, -R5, RZ ;  /* 0x80000005ff007210 */ /* 0x004fca0007ffe0ff */
[----:B------:R-:W-:Y:S01]  /*01c0*/  IMAD R3, R0, R11, RZ ;  /* 0x0000000b00037224 */ /* 0x000fe200078e02ff */
[----:B------:R-:W-:-:S03]  /*01d0*/  IABS R0, R2 ;  /* 0x0000000200007213 */ /* 0x000fc60000000000 */
[----:B------:R-:W-:-:S06]  /*01e0*/  IMAD.HI.U32 R5, R5, R3, R4 ;  /* 0x0000000305057227 */ /* 0x000fcc00078e0004 */
[----:B------:R-:W-:-:S04]  /*01f0*/  IMAD.HI.U32 R3, R5, R0, RZ ;  /* 0x0000000005037227 */ /* 0x000fc800078e00ff */
[----:B------:R-:W-:-:S04]  /*0200*/  IMAD.MOV R4, RZ, RZ, -R3 ;  /* 0x000000ffff047224 */ /* 0x000fc800078e0a03 */
[----:B------:R-:W-:-:S05]  /*0210*/  IMAD R0, R11, R4, R0 ;  /* 0x000000040b007224 */ /* 0x000fca00078e0200 */
[----:B------:R-:W-:-:S13]  /*0220*/  ISETP.GT.U32.AND P1, PT, R11, R0, PT ;  /* 0x000000000b00720c */ /* 0x000fda0003f24070 */
[-C--:B------:R-:W-:Y:S01]  /*0230*/  @!P1 IADD3 R0, PT, PT, R0, -R11.reuse, RZ ;  /* 0x8000000b00009210 */ /* 0x080fe20007ffe0ff */
[----:B------:R-:W-:Y:S01]  /*0240*/  @!P1 VIADD R3, R3, 0x1 ;  /* 0x0000000103039836 */ /* 0x000fe20000000000 */
[----:B------:R-:W-:Y:S02]  /*0250*/  ISETP.NE.AND P1, PT, R9, RZ, PT ;  /* 0x000000ff0900720c */ /* 0x000fe40003f25270 */
[----:B------:R-:W-:Y:S02]  /*0260*/  ISETP.GE.U32.AND P0, PT, R0, R11, PT ;  /* 0x0000000b0000720c */ /* 0x000fe40003f06070 */
[----:B------:R-:W-:-:S04]  /*0270*/  LOP3.LUT R0, R2, R9, RZ, 0x3c, !PT ;  /* 0x0000000902007212 */ /* 0x000fc800078e3cff */
[----:B------:R-:W-:-:S07]  /*0280*/  ISETP.GE.AND P2, PT, R0, RZ, PT ;  /* 0x000000ff0000720c */ /* 0x000fce0003f46270 */
[----:B------:R-:W-:Y:S01]  /*0290*/  @P0 VIADD R3, R3, 0x1 ;  /* 0x0000000103030836 */ /* 0x000fe20000000000 */
[----:B0-----:R-:W-:-:S05]  /*02a0*/  IADD3 R6, P0, PT, R1, UR5, RZ ;  /* 0x0000000501067c10 */ /* 0x001fca000ff1e0ff */
[----:B------:R-:W-:Y:S01]  /*02b0*/  @!P2 IADD3 R3, PT, PT, -R3, RZ, RZ ;  /* 0x000000ff0303a210 */ /* 0x000fe20007ffe1ff */
[----:B---3--:R-:W-:Y:S01]  /*02c0*/  IMAD.X R7, RZ, RZ, UR6, P0 ;  /* 0x00000006ff077e24 */ /* 0x008fe200080e06ff */
[----:B------:R-:W-:-:S04]  /*02d0*/  @!P1 LOP3.LUT R3, RZ, R9, RZ, 0x33, !PT ;  /* 0x00000009ff039212 */ /* 0x000fc800078e33ff */
[----:B------:R-:W-:Y:S01]  /*02e0*/  I2FP.F32.S32 R10, R3 ;  /* 0x00000003000a7245 */ /* 0x000fe20000201400 */
[----:B------:R-:W-:-:S04]  /*02f0*/  IMAD.MOV R0, RZ, RZ, -R3 ;  /* 0x000000ffff007224 */ /* 0x000fc800078e0a03 */
[----:B------:R-:W-:Y:S02]  /*0300*/  IMAD R0, R9, R0, R2 ;  /* 0x0000000009007224 */ /* 0x000fe400078e0202 */
[----:B----4-:R-:W-:-:S03]  /*0310*/  FFMA R10, R10, UR9, R13 ;  /* 0x000000090a0a7c23 */ /* 0x010fc6000800000d */
[----:B------:R-:W-:-:S05]  /*0320*/  I2FP.F32.S32 R5, R0 ;  /* 0x0000000000057245 */ /* 0x000fca0000201400 */
[----:B------:R-:W-:Y:S01]  /*0330*/  FFMA R8, R5, UR8, R12 ;  /* 0x0000000805087c23 */ /* 0x000fe2000800000c */
[----:B------:R-:W-:Y:S06]  /*0340*/  BRA.U !UP0, `(.L_x_0) ;  /* 0x0000000908607547 */ /* 0x000fec000b800000 */
[----:B------:R-:W0:Y:S01]  /*0350*/  LDC.64 R4, c[0x0][0x398] ;  /* 0x0000e600ff047b82 */ /* 0x000e220000000a00 */
[----:B------:R-:W1:Y:S01]  /*0360*/  LDCU.64 UR8, c[0x0][0x398] ;  /* 0x00007300ff0877ac */ /* 0x000e620008000a00 */
[----:B------:R-:W2:Y:S06]  /*0370*/  LDCU.64 UR10, c[0x0][0x3a0] ;  /* 0x00007400ff0a77ac */ /* 0x000eac0008000a00 */
[----:B------:R-:W3:Y:S01]  /*0380*/  LDC.64 R12, c[0x0][0x3a0] ;  /* 0x0000e800ff0c7b82 */ /* 0x000ee20000000a00 */
[----:B0-----:R0:W5:Y:S04]  /*0390*/  LDG.E R11, desc[UR12][R4.64] ;  /* 0x0000000c040b7981 */ /* 0x001168000c1e1900 */
[----:B---3--:R0:W5:Y:S01]  /*03a0*/  LDG.E R9, desc[UR12][R12.64] ;  /* 0x0000000c0c097981 */ /* 0x008162000c1e1900 */
[----:B-1----:R-:W-:Y:S01]  /*03b0*/  UIADD3 UR7, UP0, UPT, UR8, 0x4, URZ ;  /* 0x0000000408077890 */ /* 0x002fe2000ff1e0ff */
[----:B------:R-:W-:Y:S01]  /*03c0*/  MOV R14, RZ ;  /* 0x000000ff000e7202 */ /* 0x000fe20000000f00 */
[----:B--2---:R-:W-:Y:S01]  /*03d0*/  UIADD3 UR5, UP1, UPT, UR10, 0x4, URZ ;  /* 0x000000040a057890 */ /* 0x004fe2000ff3e0ff */
[----:B------:R-:W-:Y:S01]  /*03e0*/  IMAD.MOV.U32 R20, RZ, RZ, 0x447a0000 ;  /* 0x447a0000ff147424 */ /* 0x000fe200078e00ff */
[----:B------:R-:W-:-:S02]  /*03f0*/  UIADD3.X UR8, UPT, UPT, URZ, UR9, URZ, UP0, !UPT ;  /* 0x00000009ff087290 */ /* 0x000fc400087fe4ff */
[----:B------:R-:W-:Y:S02]  /*0400*/  UIADD3.X UR6, UPT, UPT, URZ, UR11, URZ, UP1, !UPT ;  /* 0x0000000bff067290 */ /* 0x000fe40008ffe4ff */
[----:B------:R-:W-:-:S12]  /*0410*/  UIADD3 UR4, UPT, UPT, -UR4, URZ, URZ ;  /* 0x000000ff04047290 */ /* 0x000fd8000fffe1ff */
.L_x_11:
[----:B0-----:R-:W-:Y:S01]  /*0420*/  IMAD.U32 R5, RZ, RZ, UR8 ;  /* 0x00000008ff057e24 */ /* 0x001fe2000f8e00ff */
[----:B------:R-:W-:Y:S01]  /*0430*/  MOV R4, UR7 ;  /* 0x0000000700047c02 */ /* 0x000fe20008000f00 */
[----:B------:R-:W-:Y:S01]  /*0440*/  IMAD.U32 R13, RZ, RZ, UR6 ;  /* 0x00000006ff0d7e24 */ /* 0x000fe2000f8e00ff */
[----:B------:R-:W-:-:S03]  /*0450*/  MOV R12, UR5 ;  /* 0x00000005000c7c02 */ /* 0x000fc60008000f00 */
[----:B------:R-:W2:Y:S04]  /*0460*/  LDG.E R5, desc[UR12][R4.64] ;  /* 0x0000000c04057981 */ /* 0x000ea8000c1e1900 */
[----:B------:R-:W3:Y:S01]  /*0470*/  LDG.E R19, desc[UR12][R12.64] ;  /* 0x0000000c0c137981 */ /* 0x000ee2000c1e1900 */
[----:B-----5:R-:W-:Y:S01]  /*0480*/  FADD R18, -R10, R9 ;  /* 0x000000090a127221 */ /* 0x020fe20000000100 */
[C---:B------:R-:W-:Y:S01]  /*0490*/  FADD R16, -R8.reuse, R11 ;  /* 0x0000000b08107221 */ /* 0x040fe20000000100 */
[----:B------:R-:W-:Y:S01]  /*04a0*/  BSSY.RECONVERGENT B0, `(.L_x_1) ;  /* 0x000001a000007945 */ /* 0x000fe20003800200 */
[----:B--2---:R-:W-:Y:S01]  /*04b0*/  FADD R17, -R8, R5 ;  /* 0x0000000508117221 */ /* 0x004fe20000000100 */
[----:B---3--:R-:W-:-:S03]  /*04c0*/  FADD R15, -R10, R19 ;  /* 0x000000130a0f7221 */ /* 0x008fc60000000100 */
[----:B------:R-:W-:Y:S01]  /*04d0*/  FMUL R21, R18, R17 ;  /* 0x0000001112157220 */ /* 0x000fe20000400000 */
[----:B------:R-:W-:-:S03]  /*04e0*/  FMUL R18, R15, R18 ;  /* 0x000000120f127220 */ /* 0x000fc60000400000 */
[C---:B------:R-:W-:Y:S01]  /*04f0*/  FFMA R15, R16.reuse, R15, -R21 ;  /* 0x0000000f100f7223 */ /* 0x040fe20000000815 */
[----:B------:R-:W-:-:S05]  /*0500*/  FFMA R16, R16, R17, R18 ;  /* 0x0000001110107223 */ /* 0x000fca0000000012 */
[----:B------:R-:W-:-:S04]  /*0510*/  FSETP.GT.AND P2, PT, |R15|, |R16|, PT ;  /* 0x400000100f00720b */ /* 0x000fc80003f44200 */
[----:B------:R-:W-:Y:S02]  /*0520*/  FSEL R17, |R15|, |R16|, P2 ;  /* 0x400000100f117208 */ /* 0x000fe40001000200 */
[----:B------:R-:W-:Y:S02]  /*0530*/  FSEL R4, |R16|, |R15|, P2 ;  /* 0x4000000f10047208 */ /* 0x000fe40001000200 */
[----:B------:R-:W0:Y:S08]  /*0540*/  MUFU.RCP R12, R17 ;  /* 0x00000011000c7308 */ /* 0x000e300000001000 */
[----:B------:R-:W1:Y:S01]  /*0550*/  FCHK P0, R4, R17 ;  /* 0x0000001104007302 */ /* 0x000e620000000000 */
[----:B0-----:R-:W-:-:S04]  /*0560*/  FFMA R13, -R17, R12, 1 ;  /* 0x3f800000110d7423 */ /* 0x001fc8000000010c */
[----:B------:R-:W-:Y:S01]  /*0570*/  FFMA R21, R12, R13, R12 ;  /* 0x0000000d0c157223 */ /* 0x000fe2000000000c */
[----:B------:R-:W-:Y:S02]  /*0580*/  MOV R13, R11 ;  /* 0x0000000b000d7202 */ /* 0x000fe40000000f00 */
[----:B------:R-:W-:Y:S01]  /*0590*/  MOV R11, R5 ;  /* 0x00000005000b7202 */ /* 0x000fe20000000f00 */
[----:B------:R-:W-:-:S04]  /*05a0*/  FFMA R18, R4, R21, RZ ;  /* 0x0000001504127223 */ /* 0x000fc800000000ff */
[----:B------:R-:W-:-:S04]  /*05b0*/  FFMA R12, -R17, R18, R4 ;  /* 0x00000012110c7223 */ /* 0x000fc80000000104 */
[----:B------:R-:W-:Y:S01]  /*05c0*/  FFMA R18, R21, R12, R18 ;  /* 0x0000000c15127223 */ /* 0x000fe20000000012 */
[----:B------:R-:W-:Y:S02]  /*05d0*/  IMAD.MOV.U32 R12, RZ, RZ, R9 ;  /* 0x000000ffff0c7224 */ /* 0x000fe400078e0009 */
[----:B------:R-:W-:Y:S01]  /*05e0*/  IMAD.MOV.U32 R9, RZ, RZ, R19 ;  /* 0x000000ffff097224 */ /* 0x000fe200078e0013 */
[----:B-1----:R-:W-:Y:S06]  /*05f0*/  @!P0 BRA `(.L_x_2) ;  /* 0x0000000000108947 */ /* 0x002fec0003800000 */
[----:B------:R-:W-:Y:S02]  /*0600*/  MOV R5, R17 ;  /* 0x0000001100057202 */ /* 0x000fe40000000f00 */
[----:B------:R-:W-:-:S07]  /*0610*/  MOV R19, 0x630 ;  /* 0x0000063000137802 */ /* 0x000fce0000000f00 */
[----:B------:R-:W-:Y:S05]  /*0620*/  CALL.REL.NOINC `($__internal_1_$__cuda_sm3x_div_rn_noftz_f32_slowpath) ;  /* 0x0000000800687944 */ /* 0x000fea0003c00000 */
[----:B------:R-:W-:-:S07]  /*0630*/  IMAD.MOV.U32 R18, RZ, RZ, R21 ;  /* 0x000000ffff127224 */ /* 0x000fce00078e0015 */
.L_x_2:
[----:B------:R-:W-:Y:S05]  /*0640*/  BSYNC.RECONVERGENT B0 ;  /* 0x0000000000007941 */ /* 0x000fea0003800200 */
.L_x_1:
[----:B------:R-:W-:Y:S02]  /*0650*/  HFMA2 R4, -RZ, RZ, 0.89990234375, 10328 ;  /* 0x3b33710bff047431 */ /* 0x000fe400000001ff */
[----:B------:R-:W-:Y:S01]  /*0660*/  FMUL R5, R18, R18 ;  /* 0x0000001212057220 */ /* 0x000fe20000400000 */
[----:B------:R-:W-:Y:S01]  /*0670*/  FADD R19, -R11, R13 ;  /* 0x0000000d0b137221 */ /* 0x000fe20000000100 */
[----:B------:R-:W-:Y:S01]  /*0680*/  IMAD.MOV.U32 R26, RZ, RZ, 0x3f6ee581 ;  /* 0x3f6ee581ff1a7424 */ /* 0x000fe200078e00ff */
[C---:B------:R-:W-:Y:S01]  /*0690*/  ISETP.GE.AND P0, PT, R16.reuse, RZ, PT ;  /* 0x000000ff1000720c */ /* 0x040fe20003f06270 */
[----:B------:R-:W-:Y:S01]  /*06a0*/  BSSY.RECONVERGENT B0, `(.L_x_3) ;  /* 0x000002b000007945 */ /* 0x000fe20003800200 */
[----:B------:R-:W-:Y:S01]  /*06b0*/  FSETP.NEU.AND P3, PT, |R16|, |R15|, PT ;  /* 0x4000000f1000720b */ /* 0x000fe20003f6d200 */
[----:B------:R-:W-:Y:S01]  /*06c0*/  FADD R16, |R15|, |R16| ;  /* 0x400000100f107221 */ /* 0x000fe20000000200 */
[----:B------:R-:W-:Y:S01]  /*06d0*/  FSETP.NEU.AND P1, PT, R17, RZ, PT ;  /* 0x000000ff1100720b */ /* 0x000fe20003f2d000 */
[----:B------:R-:W-:Y:S01]  /*06e0*/  FADD R17, R10, -R9 ;  /* 0x800000090a117221 */ /* 0x000fe20000000000 */
[----:B------:R-:W-:Y:S01]  /*06f0*/  FFMA R4, R5, R4, -0.015681877732276916504 ;  /* 0xbc80774805047423 */ /* 0x000fe20000000004 */
[----:B------:R-:W-:-:S03]  /*0700*/  MOV R25, 0x4016cbe4 ;  /* 0x4016cbe400197802 */ /* 0x000fc60000000f00 */
[----:B------:R-:W-:-:S04]  /*0710*/  FFMA R4, R5, R4, 0.042200751602649688721 ;  /* 0x3d2cdab205047423 */ /* 0x000fc80000000004 */
[----:B------:R-:W-:-:S04]  /*0720*/  FFMA R4, R5, R4, -0.074792981147766113281 ;  /* 0xbd992d1005047423 */ /* 0x000fc80000000004 */
[----:B------:R-:W-:-:S04]  /*0730*/  FFMA R4, R5, R4, 0.10640415549278259277 ;  /* 0x3dd9ea6c05047423 */ /* 0x000fc80000000004 */
[----:B------:R-:W-:-:S04]  /*0740*/  FFMA R4, R5, R4, -0.14207722246646881104 ;  /* 0xbe117cb105047423 */ /* 0x000fc80000000004 */
[----:B------:R-:W-:Y:S01]  /*0750*/  FFMA R22, R5, R4, 0.19993925094604492188 ;  /* 0x3e4cbce005167423 */ /* 0x000fe20000000004 */
[----:B------:R-:W-:-:S03]  /*0760*/  FADD R4, -R9, R12 ;  /* 0x0000000c09047221 */ /* 0x000fc60000000100 */
[----:B------:R-:W-:Y:S01]  /*0770*/  FFMA R22, R5, R22, -0.33333197236061096191 ;  /* 0xbeaaaa7d05167423 */ /* 0x000fe20000000016 */
[----:B------:R-:W-:-:S03]  /*0780*/  FMUL R24, R4, R4 ;  /* 0x0000000404187220 */ /* 0x000fc60000400000 */
[----:B------:R-:W-:Y:S01]  /*0790*/  FMUL R21, R5, R22 ;  /* 0x0000001605157220 */ /* 0x000fe20000400000 */
[----:B------:R-:W-:-:S03]  /*07a0*/  FFMA R5, R19, R19, R24 ;  /* 0x0000001313057223 */ /* 0x000fc60000000018 */
[----:B------:R-:W-:Y:S01]  /*07b0*/  FFMA R21, R21, R18, R18 ;  /* 0x0000001215157223 */ /* 0x000fe20000000012 */
[----:B------:R-:W0:Y:S01]  /*07c0*/  MUFU.RCP R22, R5 ;  /* 0x0000000500167308 */ /* 0x000e220000001000 */
[C---:B------:R-:W-:Y:S02]  /*07d0*/  FSEL R18, R26.reuse, 1.8663789033889770508, P2 ;  /* 0x3feee5811a127808 */ /* 0x040fe40001000000 */
[----:B------:R-:W-:-:S05]  /*07e0*/  FFMA R24, R26, 1.6832555532455444336, -R21 ;  /* 0x3fd774eb1a187823 */ /* 0x000fca0000000815 */
[-C--:B------:R-:W-:Y:S02]  /*07f0*/  FSEL R24, R24, R21.reuse, P2 ;  /* 0x0000001518187208 */ /* 0x080fe40001000000 */
[----:B------:R-:W-:-:S05]  /*0800*/  FSEL R21, R21, -R21, P2 ;  /* 0x8000001515157208 */ /* 0x000fca0001000000 */
[----:B------:R-:W-:Y:S01]  /*0810*/  @!P0 FFMA R24, R18, 1.6832555532455444336, R21 ;  /* 0x3fd774eb12188823 */ /* 0x000fe20000000015 */
[----:B------:R-:W-:Y:S01]  /*0820*/  FADD R18, R8, -R11 ;  /* 0x8000000b08127221 */ /* 0x000fe20000000000 */
[----:B------:R-:W-:Y:S01]  /*0830*/  FMUL R21, R17, R4 ;  /* 0x0000000411157220 */ /* 0x000fe20000400000 */
[----:B------:R-:W-:Y:S01]  /*0840*/  @!P3 FSEL R24, R25, 0.78539818525314331055, !P0 ;  /* 0x3f490fdb1918b808 */ /* 0x000fe20004000000 */
[----:B0-----:R-:W-:Y:S01]  /*0850*/  FFMA R23, -R5, R22, 1 ;  /* 0x3f80000005177423 */ /* 0x001fe20000000116 */
[----:B------:R-:W-:Y:S01]  /*0860*/  @!P1 FSEL R24, RZ, 3.1415927410125732422, P0 ;  /* 0x40490fdbff189808 */ /* 0x000fe20000000000 */
[----:B------:R-:W-:Y:S01]  /*0870*/  FFMA R4, R18, R19, R21 ;  /* 0x0000001312047223 */ /* 0x000fe20000000015 */
[----:B------:R-:W-:Y:S01]  /*0880*/  FSETP.NAN.AND P0, PT, R16, R16, PT ;  /* 0x000000101000720b */ /* 0x000fe20003f08000 */
[----:B------:R-:W-:Y:S01]  /*0890*/  FFMA R23, R22, R23, R22 ;  /* 0x0000001716177223 */ /* 0x000fe20000000016 */
[----:B------:R-:W-:Y:S01]  /*08a0*/  LOP3.LUT R15, R24, 0x80000000, R15, 0xb8, !PT ;  /* 0x80000000180f7812 */ /* 0x000fe200078eb80f */
[----:B------:R-:W0:Y:S02]  /*08b0*/  FCHK P1, R4, R5 ;  /* 0x0000000504007302 */ /* 0x000e240000020000 */
[----:B------:R-:W-:Y:S01]  /*08c0*/  FFMA R22, R4, R23, RZ ;  /* 0x0000001704167223 */ /* 0x000fe200000000ff */
[----:B------:R-:W-:-:S03]  /*08d0*/  FSEL R15, R16, R15, P0 ;  /* 0x0000000f100f7208 */ /* 0x000fc60000000000 */
[----:B------:R-:W-:Y:S02]  /*08e0*/  FFMA R19, -R5, R22, R4 ;  /* 0x0000001605137223 */ /* 0x000fe40000000104 */
[----:B------:R-:W-:Y:S02]  /*08f0*/  FADD R14, R15, R14 ;  /* 0x0000000e0f0e7221 */ /* 0x000fe40000000000 */
[----:B------:R-:W-:Y:S01]  /*0900*/  FFMA R19, R23, R19, R22 ;  /* 0x0000001317137223 */ /* 0x000fe20000000016 */
[----:B0-----:R-:W-:Y:S06]  /*0910*/  @!P1 BRA `(.L_x_4) ;  /* 0x00000000000c9947 */ /* 0x001fec0003800000 */
[----:B------:R-:W-:-:S07]  /*0920*/  MOV R19, 0x940 ;  /* 0x0000094000137802 */ /* 0x000fce0000000f00 */
[----:B------:R-:W-:Y:S05]  /*0930*/  CALL.REL.NOINC `($__internal_1_$__cuda_sm3x_div_rn_noftz_f32_slowpath) ;  /* 0x0000000400a47944 */ /* 0x000fea0003c00000 */
[----:B------:R-:W-:-:S07]  /*0940*/  IMAD.MOV.U32 R19, RZ, RZ, R21 ;  /* 0x000000ffff137224 */ /* 0x000fce00078e0015 */
.L_x_4:
[----:B------:R-:W-:Y:S05]  /*0950*/  BSYNC.RECONVERGENT B0 ;  /* 0x0000000000007941 */ /* 0x000fea0003800200 */
.L_x_3:
[----:B------:R-:W-:Y:S01]  /*0960*/  FSETP.GT.AND P0, PT, R19, 1, PT ;  /* 0x3f8000001300780b */ /* 0x000fe20003f04000 */
[----:B------:R-:W-:-:S12]  /*0970*/  BSSY.RECONVERGENT B0, `(.L_x_5) ;  /* 0x000000c000007945 */ /* 0x000fd80003800200 */
[----:B------:R-:W-:Y:S01]  /*0980*/  @P0 FADD R18, R8, -R13 ;  /* 0x8000000d08120221 */ /* 0x000fe20000000000 */
[----:B------:R-:W-:Y:S01]  /*0990*/  @P0 FADD R17, R10, -R12 ;  /* 0x8000000c0a110221 */ /* 0x000fe20000000000 */
[----:B------:R-:W-:Y:S06]  /*09a0*/  @P0 BRA `(.L_x_6) ;  /* 0x0000000000200947 */ /* 0x000fec0003800000 */
[----:B------:R-:W-:-:S13]  /*09b0*/  FSETP.GEU.AND P0, PT, R19, RZ, PT ;  /* 0x000000ff1300720b */ /* 0x000fda0003f0e000 */
[----:B------:R-:W-:-:S04]  /*09c0*/  @P0 FADD R4, -R19, 1 ;  /* 0x3f80000013040421 */ /* 0x000fc80000000100 */
[-C--:B------:R-:W-:Y:S01]  /*09d0*/  @P0 FMUL R16, R11, R4.reuse ;  /* 0x000000040b100220 */ /* 0x080fe20000400000 */
[----:B------:R-:W-:-:S03]  /*09e0*/  @P0 FMUL R15, R9, R4 ;  /* 0x00000004090f0220 */ /* 0x000fc60000400000 */
[C---:B------:R-:W-:Y:S01]  /*09f0*/  @P0 FFMA R5, R19.reuse, R13, R16 ;  /* 0x0000000d13050223 */ /* 0x040fe20000000010 */
[----:B------:R-:W-:-:S03]  /*0a00*/  @P0 FFMA R15, R19, R12, R15 ;  /* 0x0000000c130f0223 */ /* 0x000fc6000000000f */
[----:B------:R-:W-:Y:S01]  /*0a10*/  @P0 FADD R18, R8, -R5 ;  /* 0x8000000508120221 */ /* 0x000fe20000000000 */
[----:B------:R-:W-:-:S07]  /*0a20*/  @P0 FADD R17, R10, -R15 ;  /* 0x8000000f0a110221 */ /* 0x000fce0000000000 */
.L_x_6:
[----:B------:R-:W-:Y:S05]  /*0a30*/  BSYNC.RECONVERGENT B0 ;  /* 0x0000000000007941 */ /* 0x000fea0003800200 */
.L_x_5:
[----:B------:R-:W-:Y:S01]  /*0a40*/  FADD R12, |R18|, -RZ ;  /* 0x800000ff120c7221 */ /* 0x000fe20000000200 */
[----:B------:R-:W-:Y:S01]  /*0a50*/  FADD R17, |R17|, -RZ ;  /* 0x800000ff11117221 */ /* 0x000fe20000000200 */
[----:B------:R-:W-:Y:S04]  /*0a60*/  BSSY.RECONVERGENT B0, `(.L_x_7) ;  /* 0x0000017000007945 */ /* 0x000fe80003800200 */
[CC--:B------:R-:W-:Y:S02]  /*0a70*/  VIMNMX R5, PT, PT, R12.reuse, R17.reuse, !PT ;  /* 0x000000110c057248 */ /* 0x0c0fe40007fe0100 */
[----:B------:R-:W-:Y:S02]  /*0a80*/  VIMNMX R12, PT, PT, R12, R17, PT ;  /* 0x000000110c0c7248 */ /* 0x000fe40003fe0100 */
[----:B------:R-:W-:-:S04]  /*0a90*/  LOP3.LUT R13, R5, 0xfe000000, RZ, 0xc0, !PT ;  /* 0xfe000000050d7812 */ /* 0x000fc800078ec0ff */
[----:B------:R-:W-:-:S05]  /*0aa0*/  LOP3.LUT R4, R13, 0x7e800000, RZ, 0x3c, !PT ;  /* 0x7e8000000d047812 */ /* 0x000fca00078e3cff */
[-C--:B------:R-:W-:Y:S01]  /*0ab0*/  FMUL R15, R12, R4.reuse ;  /* 0x000000040c0f7220 */ /* 0x080fe20000400000 */
[----:B------:R-:W-:-:S03]  /*0ac0*/  FMUL R4, R5, R4 ;  /* 0x0000000405047220 */ /* 0x000fc60000400000 */
[----:B------:R-:W-:-:S04]  /*0ad0*/  FMUL R15, R15, R15 ;  /* 0x0000000f0f0f7220 */ /* 0x000fc80000400000 */
[----:B------:R-:W-:-:S04]  /*0ae0*/  FFMA R15, R4, R4, R15 ;  /* 0x00000004040f7223 */ /* 0x000fc8000000000f */
[----:B------:R0:W1:Y:S01]  /*0af0*/  MUFU.RSQ R16, R15 ;  /* 0x0000000f00107308 */ /* 0x0000620000001400 */
[----:B------:R-:W-:-:S04]  /*0b00*/  IADD3 R4, PT, PT, R15, -0xd000000, RZ ;  /* 0xf30000000f047810 */ /* 0x000fc80007ffe0ff */
[----:B------:R-:W-:-:S13]  /*0b10*/  ISETP.GT.U32.AND P0, PT, R4, 0x727fffff, PT ;  /* 0x727fffff0400780c */ /* 0x000fda0003f04070 */
[----:B01----:R-:W-:Y:S05]  /*0b20*/  @!P0 BRA `(.L_x_8) ;  /* 0x0000000000188947 */ /* 0x003fea0003800000 */
[----:B------:R-:W-:Y:S01]  /*0b30*/  BSSY.RECONVERGENT B1, `(.L_x_9) ;  /* 0x0000003000017945 */ /* 0x000fe20003800200 */
[----:B------:R-:W-:-:S07]  /*0b40*/  MOV R21, 0xb60 ;  /* 0x00000b6000157802 */ /* 0x000fce0000000f00 */
[----:B------:R-:W-:Y:S05]  /*0b50*/  CALL.REL.NOINC `($__internal_0_$__cuda_sm20_sqrt_rn_f32_slowpath) ;  /* 0x0000000000c47944 */ /* 0x000fea0003c00000 */
[----:B------:R-:W-:Y:S05]  /*0b60*/  BSYNC.RECONVERGENT B1 ;  /* 0x0000000000017941 */ /* 0x000fea0003800200 */
.L_x_9:
[----:B------:R-:W-:Y:S01]  /*0b70*/  IMAD.MOV.U32 R4, RZ, RZ, R15 ;  /* 0x000000ffff047224 */ /* 0x000fe200078e000f */
[----:B------:R-:W-:Y:S06]  /*0b80*/  BRA `(.L_x_10) ;  /* 0x0000000000107947 */ /* 0x000fec0003800000 */
.L_x_8:
[----:B------:R-:W-:Y:S01]  /*0b90*/  FMUL.FTZ R4, R15, R16 ;  /* 0x000000100f047220 */ /* 0x000fe20000410000 */
[----:B------:R-:W-:-:S03]  /*0ba0*/  FMUL.FTZ R16, R16, 0.5 ;  /* 0x3f00000010107820 */ /* 0x000fc60000410000 */
[----:B------:R-:W-:-:S04]  /*0bb0*/  FFMA R15, -R4, R4, R15 ;  /* 0x00000004040f7223 */ /* 0x000fc8000000010f */
[----:B------:R-:W-:-:S07]  /*0bc0*/  FFMA R4, R15, R16, R4 ;  /* 0x000000100f047223 */ /* 0x000fce0000000004 */
.L_x_10:
[----:B------:R-:W-:Y:S05]  /*0bd0*/  BSYNC.RECONVERGENT B0 ;  /* 0x0000000000007941 */ /* 0x000fea0003800200 */
.L_x_7:
[----:B------:R-:W-:Y:S01]  /*0be0*/  FSETP.NEU.AND P0, PT, R12, RZ, PT ;  /* 0x000000ff0c00720b */ /* 0x000fe20003f0d000 */
[----:B------:R-:W-:Y:S01]  /*0bf0*/  UIADD3 UR7, UP0, UPT, UR7, 0x4, URZ ;  /* 0x0000000407077890 */ /* 0x000fe2000ff1e0ff */
[----:B------:R-:W-:Y:S01]  /*0c00*/  LOP3.LUT R13, R13, 0x800000, RZ, 0xfc, !PT ;  /* 0x008000000d0d7812 */ /* 0x000fe200078efcff */
[----:B------:R-:W-:Y:S02]  /*0c10*/  UIADD3 UR4, UPT, UPT, UR4, 0x1, URZ ;  /* 0x0000000104047890 */ /* 0x000fe4000fffe0ff */
[----:B------:R-:W-:Y:S02]  /*0c20*/  UIADD3.X UR8, UPT, UPT, URZ, UR8, URZ, UP0, !UPT ;  /* 0x00000008ff087290 */ /* 0x000fe400087fe4ff */
[----:B------:R-:W-:Y:S02]  /*0c30*/  UISETP.NE.AND UP0, UPT, UR4, URZ, UPT ;  /* 0x000000ff0400728c */ /* 0x000fe4000bf05270 */
[----:B------:R-:W-:-:S04]  /*0c40*/  UIADD3 UR5, UP1, UPT, UR5, 0x4, URZ ;  /* 0x0000000405057890 */ /* 0x000fc8000ff3e0ff */
[----:B------:R-:W-:Y:S01]  /*0c50*/  @P0 FMUL R5, R13, R4 ;  /* 0x000000040d050220 */ /* 0x000fe20000400000 */
[----:B------:R-:W-:Y:S01]  /*0c60*/  FSETP.NEU.AND P0, PT, R12, +INF , PT ;  /* 0x7f8000000c00780b */ /* 0x000fe20003f0d000 */
[----:B------:R-:W-:-:S03]  /*0c70*/  UIADD3.X UR6, UPT, UPT, URZ, UR6, URZ, UP1, !UPT ;  /* 0x00000006ff067290 */ /* 0x000fc60008ffe4ff */
[----:B------:R-:W-:-:S04]  /*0c80*/  FSEL R5, R5, +INF , P0 ;  /* 0x7f80000005057808 */ /* 0x000fc80000000000 */
[----:B------:R-:W-:-:S04]  /*0c90*/  FSETP.GEU.AND P0, PT, R5, R20, PT ;  /* 0x000000140500720b */ /* 0x000fc80003f0e000 */
[----:B------:R-:W-:Y:S01]  /*0ca0*/  FSEL R20, R5, R20, !P0 ;  /* 0x0000001405147208 */ /* 0x000fe20004000000 */
[----:B------:R-:W-:Y:S08]  /*0cb0*/  BRA.U UP0, `(.L_x_11) ;  /* 0xfffffff500d87547 */ /* 0x000ff0000b83ffff */
[----:B------:R-:W0:Y:S02]  /*0cc0*/  F2F.F64.F32 R14, R14 ;  /* 0x0000000e000e7310 */ /* 0x000e240000201800 */
.L_x_0:
[----:B------:R-:W1:Y:S02]  /*0cd0*/  LDCU.64 UR4, c[0x0][0x388] ;  /* 0x00007100ff0477ac */ /* 0x000e640008000a00 */
[----:B-1----:R-:W-:-:S04]  /*0ce0*/  ISETP.GE.AND P0, PT, R0, UR5, PT ;  /* 0x0000000500007c0c */ /* 0x002fc8000bf06270 */
[----:B------:R-:W-:-:S13]  /*0cf0*/  ISETP.GE.OR P0, PT, R3, UR4, P0 ;  /* 0x0000000403007c0c */ /* 0x000fda0008706670 */
[----:B------:R-:W-:Y:S05]  /*0d00*/  @P0 EXIT ;  /* 0x000000000000094d */ /* 0x000fea0003800000 */
[----:B------:R-:W1:Y:S01]  /*0d10*/  LDC.64 R16, c[0x0][0x380] ;  /* 0x0000e000ff107b82 */ /* 0x000e620000000a00 */
[----:B------:R-:W-:Y:S01]  /*0d20*/  F2F.F64.F32 R8, R8 ;  /* 0x0000000800087310 */ /* 0x000fe20000201800 */
[----:B------:R-:W-:Y:S01]  /*0d30*/  UMOV UR4, 0x9999999a ;  /* 0x9999999a00047882 */ /* 0x000fe20000000000 */
[----:B------:R-:W-:Y:S01]  /*0d40*/  UMOV UR5, 0x3fb99999 ;  /* 0x3fb9999900057882 */ /* 0x000fe20000000000 */
[----:B------:R-:W-:Y:S01]  /*0d50*/  MOV R18, 0x0 ;  /* 0x0000000000127802 */ /* 0x000fe20000000f00 */
[----:B0-----:R-:W-:Y:S01]  /*0d60*/  DSETP.GEU.AND P0, PT, R14, UR4, PT ;  /* 0x000000040e007e2a */ /* 0x001fe2000bf0e000 */
[----:B------:R0:W-:Y:S01]  /*0d70*/  STL.64 [R1], R2 ;  /* 0x0000000201007387 */ /* 0x0001e20000100a00 */
[----:B------:R-:W2:Y:S01]  /*0d80*/  LDCU.64 UR4, c[0x4][0x8] ;  /* 0x01000100ff0477ac */ /* 0x000ea20008000a00 */
[----:B------:R0:W3:Y:S01]  /*0d90*/  LDC.64 R22, c[0x4][R18] ;  /* 0x0100000012167b82 */ /* 0x0000e20000000a00 */
[----:B------:R-:W4:Y:S01]  /*0da0*/  F2F.F64.F32 R10, R10 ;  /* 0x0000000a000a7310 */ /* 0x000f220000201800 */
[----:B------:R0:W-:Y:S01]  /*0db0*/  STL [R1+0x8], R0 ;  /* 0x0000080001007387 */ /* 0x0001e20000100800 */
[----:B------:R-:W-:-:S06]  /*0dc0*/  FSEL R19, -R20, R20, !P0 ;  /* 0x0000001414137208 */ /* 0x000fcc0004000100 */
[----:B------:R-:W5:Y:S01]  /*0dd0*/  F2F.F64.F32 R12, R20 ;  /* 0x00000014000c7310 */ /* 0x000f620000201800 */
[----:B-1----:R-:W-:Y:S01]  /*0de0*/  IMAD.WIDE R16, R2, 0x4, R16 ;  /* 0x0000000402107825 */ /* 0x002fe200078e0210 */
[----:B----4-:R0:W-:Y:S01]  /*0df0*/  STL.128 [R1+0x10], R8 ;  /* 0x0000100801007387 */ /* 0x0101e20000100c00 */
[----:B--2---:R-:W-:Y:S02]  /*0e00*/  MOV R4, UR4 ;  /* 0x0000000400047c02 */ /* 0x004fe40008000f00 */
[----:B------:R-:W-:Y:S01]  /*0e10*/  IMAD.U32 R5, RZ, RZ, UR5 ;  /* 0x00000005ff057e24 */ /* 0x000fe2000f8e00ff */
[----:B------:R0:W-:Y:S04]  /*0e20*/  STG.E desc[UR12][R16.64], R19 ;  /* 0x0000001310007986 */ /* 0x0001e8000c10190c */
[----:B---3-5:R0:W-:Y:S02]  /*0e30*/  STL.128 [R1+0x20], R12 ;  /* 0x0000200c01007387 */ /* 0x0281e40000100c00 */
[----:B------:R-:W-:-:S07]  /*0e40*/  LEPC R20, `(.L_x_12) ;  /* 0x000000001014794e */ /* 0x000fce0000000000 */
[----:B0-----:R-:W-:Y:S05]  /*0e50*/  CALL.ABS.NOINC R22 ;  /* 0x0000000016007343 */ /* 0x001fea0003c00000 */
.L_x_12:
[----:B------:R-:W-:Y:S05]  /*0e60*/  EXIT ;  /* 0x000000000000794d */ /* 0x000fea0003800000 */
        .weak           $__internal_0_$__cuda_sm20_sqrt_rn_f32_slowpath
        .type           $__internal_0_$__cuda_sm20_sqrt_rn_f32_slowpath,@function
        .size           $__internal_0_$__cuda_sm20_sqrt_rn_f32_slowpath,($__internal_1_$__cuda_sm3x_div_rn_noftz_f32_slowpath - $__internal_0_$__cuda_sm20_sqrt_rn_f32_slowpath)
$__internal_0_$__cuda_sm20_sqrt_rn_f32_slowpath:
[----:B------:R-:W-:-:S13]  /*0e70*/  LOP3.LUT P0, RZ, R15, 0x7fffffff, RZ, 0xc0, !PT ;  /* 0x7fffffff0fff7812 */ /* 0x000fda000780c0ff */
[----:B------:R-:W-:Y:S05]  /*0e80*/  @!P0 BRA `(.L_x_13) ;  /* 0x0000000000448947 */ /* 0x000fea0003800000 */
[----:B------:R-:W-:Y:S02]  /*0e90*/  FSETP.GEU.FTZ.AND P0, PT, R15, RZ, PT ;  /* 0x000000ff0f00720b */ /* 0x000fe40003f1e000 */
[----:B------:R-:W-:-:S11]  /*0ea0*/  MOV R4, R15 ;  /* 0x0000000f00047202 */ /* 0x000fd60000000f00 */
[----:B------:R-:W-:Y:S01]  /*0eb0*/  @!P0 IMAD.MOV.U32 R15, RZ, RZ, 0x7fffffff ;  /* 0x7fffffffff0f8424 */ /* 0x000fe200078e00ff */
[----:B------:R-:W-:Y:S06]  /*0ec0*/  @!P0 BRA `(.L_x_13) ;  /* 0x0000000000348947 */ /* 0x000fec0003800000 */
[----:B------:R-:W-:-:S13]  /*0ed0*/  FSETP.GTU.FTZ.AND P0, PT, |R4|, +INF , PT ;  /* 0x7f8000000400780b */ /* 0x000fda0003f1c200 */
[----:B------:R-:W-:Y:S01]  /*0ee0*/  @P0 FADD.FTZ R15, R4, 1 ;  /* 0x3f800000040f0421 */ /* 0x000fe20000010000 */
[----:B------:R-:W-:Y:S06]  /*0ef0*/  @P0 BRA `(.L_x_13) ;  /* 0x0000000000280947 */ /* 0x000fec0003800000 */
[----:B------:R-:W-:-:S13]  /*0f00*/  FSETP.NEU.FTZ.AND P0, PT, |R4|, +INF , PT ;  /* 0x7f8000000400780b */ /* 0x000fda0003f1d200 */
[----:B------:R-:W-:-:S04]  /*0f10*/  @P0 FFMA R16, R4, 1.84467440737095516160e+19, RZ ;  /* 0x5f80000004100823 */ /* 0x000fc800000000ff */
[----:B------:R-:W0:Y:S02]  /*0f20*/  @P0 MUFU.RSQ R15, R16 ;  /* 0x00000010000f0308 */ /* 0x000e240000001400 */
[----:B0-----:R-:W-:Y:S01]  /*0f30*/  @P0 FMUL.FTZ R17, R16, R15 ;  /* 0x0000000f10110220 */ /* 0x001fe20000410000 */
[----:B------:R-:W-:Y:S01]  /*0f40*/  @P0 FMUL.FTZ R19, R15, 0.5 ;  /* 0x3f0000000f130820 */ /* 0x000fe20000410000 */
[----:B------:R-:W-:Y:S02]  /*0f50*/  @!P0 MOV R15, R4 ;  /* 0x00000004000f8202 */ /* 0x000fe40000000f00 */
[----:B------:R-:W-:-:S04]  /*0f60*/  @P0 FADD.FTZ R18, -R17, -RZ ;  /* 0x800000ff11120221 */ /* 0x000fc80000010100 */
[----:B------:R-:W-:-:S04]  /*0f70*/  @P0 FFMA R18, R17, R18, R16 ;  /* 0x0000001211120223 */ /* 0x000fc80000000010 */
[----:B------:R-:W-:-:S04]  /*0f80*/  @P0 FFMA R18, R18, R19, R17 ;  /* 0x0000001312120223 */ /* 0x000fc80000000011 */
[----:B------:R-:W-:-:S07]  /*0f90*/  @P0 FMUL.FTZ R15, R18, 2.3283064365386962891e-10 ;  /* 0x2f800000120f0820 */ /* 0x000fce0000410000 */
.L_x_13:
[----:B------:R-:W-:Y:S02]  /*0fa0*/  HFMA2 R17, -RZ, RZ, 0, 0 ;  /* 0x00000000ff117431 */ /* 0x000fe400000001ff */
[----:B------:R-:W-:-:S04]  /*0fb0*/  IMAD.MOV.U32 R16, RZ, RZ, R21 ;  /* 0x000000ffff107224 */ /* 0x000fc800078e0015 */
[----:B------:R-:W-:Y:S05]  /*0fc0*/  RET.REL.NODEC R16 `(_Z6SetPhiPfiiiiS_S_ffff) ;  /* 0xfffffff0100c7950 */ /* 0x000fea0003c3ffff */
        .weak           $__internal_1_$__cuda_sm3x_div_rn_noftz_f32_slowpath
        .type           $__internal_1_$__cuda_sm3x_div_rn_noftz_f32_slowpath,@function
        .size           $__internal_1_$__cuda_sm3x_div_rn_noftz_f32_slowpath,(.L_x_27 - $__internal_1_$__cuda_sm3x_div_rn_noftz_f32_slowpath)
$__internal_1_$__cuda_sm3x_div_rn_noftz_f32_slowpath:
[----:B------:R-:W-:Y:S01]  /*0fd0*/  SHF.R.U32.HI R21, RZ, 0x17, R5 ;  /* 0x00000017ff157819 */ /* 0x000fe20000011605 */
[----:B------:R-:W-:Y:S01]  /*0fe0*/  BSSY.RECONVERGENT B1, `(.L_x_14) ;  /* 0x0000062000017945 */ /* 0x000fe20003800200 */
[----:B------:R-:W-:Y:S02]  /*0ff0*/  SHF.R.U32.HI R23, RZ, 0x17, R4 ;  /* 0x00000017ff177819 */ /* 0x000fe40000011604 */
[----:B------:R-:W-:Y:S02]  /*1000*/  LOP3.LUT R21, R21, 0xff, RZ, 0xc0, !PT ;  /* 0x000000ff15157812 */ /* 0x000fe400078ec0ff */
[----:B------:R-:W-:-:S03]  /*1010*/  LOP3.LUT R23, R23, 0xff, RZ, 0xc0, !PT ;  /* 0x000000ff17177812 */ /* 0x000fc600078ec0ff */
[----:B------:R-:W-:Y:S01]  /*1020*/  VIADD R25, R21, 0xffffffff ;  /* 0xffffffff15197836 */ /* 0x000fe20000000000 */
[----:B------:R-:W-:-:S04]  /*1030*/  IADD3 R24, PT, PT, R23, -0x1, RZ ;  /* 0xffffffff17187810 */ /* 0x000fc80007ffe0ff */
[----:B------:R-:W-:-:S04]  /*1040*/  ISETP.GT.U32.AND P0, PT, R25, 0xfd, PT ;  /* 0x000000fd1900780c */ /* 0x000fc80003f04070 */
[----:B------:R-:W-:-:S13]  /*1050*/  ISETP.GT.U32.OR P0, PT, R24, 0xfd, P0 ;  /* 0x000000fd1800780c */ /* 0x000fda0000704470 */
[----:B------:R-:W-:Y:S01]  /*1060*/  @!P0 IMAD.MOV.U32 R22, RZ, RZ, RZ ;  /* 0x000000ffff168224 */ /* 0x000fe200078e00ff */
[----:B------:R-:W-:Y:S06]  /*1070*/  @!P0 BRA `(.L_x_15) ;  /* 0x00000000005c8947 */ /* 0x000fec0003800000 */
[----:B------:R-:W-:Y:S02]  /*1080*/  FSETP.GTU.FTZ.AND P0, PT, |R4|, +INF , PT ;  /* 0x7f8000000400780b */ /* 0x000fe40003f1c200 */
[----:B------:R-:W-:-:S04]  /*1090*/  FSETP.GTU.FTZ.AND P1, PT, |R5|, +INF , PT ;  /* 0x7f8000000500780b */ /* 0x000fc80003f3c200 */
[----:B------:R-:W-:-:S13]  /*10a0*/  PLOP3.LUT P0, PT, P0, P1, PT, 0xf8, 0x8f ;  /* 0x00000000008f781c */ /* 0x000fda0000703f70 */
[----:B------:R-:W-:Y:S05]  /*10b0*/  @P0 BRA `(.L_x_16) ;  /* 0x00000004004c0947 */ /* 0x000fea0003800000 */
[----:B------:R-:W-:-:S13]  /*10c0*/  LOP3.LUT P0, RZ, R5, 0x7fffffff, R4, 0xc8, !PT ;  /* 0x7fffffff05ff7812 */ /* 0x000fda000780c804 */
[----:B------:R-:W-:Y:S05]  /*10d0*/  @!P0 BRA `(.L_x_17) ;  /* 0x00000004003c8947 */ /* 0x000fea0003800000 */
[C---:B------:R-:W-:Y:S02]  /*10e0*/  FSETP.NEU.FTZ.AND P3, PT, |R4|.reuse, +INF , PT ;  /* 0x7f8000000400780b */ /* 0x040fe40003f7d200 */
[----:B------:R-:W-:Y:S02]  /*10f0*/  FSETP.NEU.FTZ.AND P1, PT, |R5|, +INF , PT ;  /* 0x7f8000000500780b */ /* 0x000fe40003f3d200 */
[----:B------:R-:W-:-:S11]  /*1100*/  FSETP.NEU.FTZ.AND P0, PT, |R4|, +INF , PT ;  /* 0x7f8000000400780b */ /* 0x000fd60003f1d200 */
[----:B------:R-:W-:Y:S05]  /*1110*/  @!P1 BRA !P3, `(.L_x_17) ;  /* 0x00000004002c9947 */ /* 0x000fea0005800000 */
[----:B------:R-:W-:-:S04]  /*1120*/  LOP3.LUT P3, RZ, R4, 0x7fffffff, RZ, 0xc0, !PT ;  /* 0x7fffffff04ff7812 */ /* 0x000fc8000786c0ff */
[----:B------:R-:W-:-:S13]  /*1130*/  PLOP3.LUT P1, PT, P1, P3, PT, 0x2f, 0xf2 ;  /* 0x0000000000f2781c */ /* 0x000fda0000f26577 */
[----:B------:R-:W-:Y:S05]  /*1140*/  @P1 BRA `(.L_x_18) ;  /* 0x0000000400181947 */ /* 0x000fea0003800000 */
[----:B------:R-:W-:-:S04]  /*1150*/  LOP3.LUT P1, RZ, R5, 0x7fffffff, RZ, 0xc0, !PT ;  /* 0x7fffffff05ff7812 */ /* 0x000fc8000782c0ff */
[----:B------:R-:W-:-:S13]  /*1160*/  PLOP3.LUT P0, PT, P0, P1, PT, 0x2f, 0xf2 ;  /* 0x0000000000f2781c */ /* 0x000fda0000702577 */
[----:B------:R-:W-:Y:S05]  /*1170*/  @P0 BRA `(.L_x_19) ;  /* 0x0000000400000947 */ /* 0x000fea0003800000 */
[----:B------:R-:W-:Y:S02]  /*1180*/  ISETP.GE.AND P0, PT, R24, RZ, PT ;  /* 0x000000ff1800720c */ /* 0x000fe40003f06270 */
[----:B------:R-:W-:-:S11]  /*1190*/  ISETP.GE.AND P1, PT, R25, RZ, PT ;  /* 0x000000ff1900720c */ /* 0x000fd60003f26270 */
[----:B------:R-:W-:Y:S01]  /*11a0*/  @P0 MOV R22, RZ ;  /* 0x000000ff00160202 */ /* 0x000fe20000000f00 */
[----:B------:R-:W-:Y:S02]  /*11b0*/  @!P0 IMAD.MOV.U32 R22, RZ, RZ, -0x40 ;  /* 0xffffffc0ff168424 */ /* 0x000fe400078e00ff */
[----:B------:R-:W-:Y:S01]  /*11c0*/  @!P0 FFMA R4, R4, 1.84467440737095516160e+19, RZ ;  /* 0x5f80000004048823 */ /* 0x000fe200000000ff */
[----:B------:R-:W-:Y:S02]  /*11d0*/  @!P1 FFMA R5, R5, 1.84467440737095516160e+19, RZ ;  /* 0x5f80000005059823 */ /* 0x000fe400000000ff */
[----:B------:R-:W-:-:S07]  /*11e0*/  @!P1 IADD3 R22, PT, PT, R22, 0x40, RZ ;  /* 0x0000004016169810 */ /* 0x000fce0007ffe0ff */
.L_x_15:
[----:B------:R-:W-:Y:S01]  /*11f0*/  LEA R24, R21, 0xc0800000, 0x17 ;  /* 0xc080000015187811 */ /* 0x000fe200078eb8ff */
[----:B------:R-:W-:Y:S01]  /*1200*/  BSSY.RECONVERGENT B2, `(.L_x_20) ;  /* 0x0000036000027945 */ /* 0x000fe20003800200 */
[----:B------:R-:W-:-:S03]  /*1210*/  IADD3 R23, PT, PT, R23, -0x7f, RZ ;  /* 0xffffff8117177810 */ /* 0x000fc60007ffe0ff */
[----:B------:R-:W-:Y:S02]  /*1220*/  IMAD.IADD R26, R5, 0x1, -R24 ;  /* 0x00000001051a7824 */ /* 0x000fe400078e0a18 */
[C---:B------:R-:W-:Y:S01]  /*1230*/  IMAD R4, R23.reuse, -0x800000, R4 ;  /* 0xff80000017047824 */ /* 0x040fe200078e0204 */
[----:B------:R-:W-:Y:S01]  /*1240*/  IADD3 R23, PT, PT, R23, 0x7f, -R21 ;  /* 0x0000007f17177810 */ /* 0x000fe20007ffe815 */
[----:B------:R-:W0:Y:S01]  /*1250*/  MUFU.RCP R24, R26 ;  /* 0x0000001a00187308 */ /* 0x000e220000001000 */
[----:B------:R-:W-:-:S03]  /*1260*/  FADD.FTZ R25, -R26, -RZ ;  /* 0x800000ff1a197221 */ /* 0x000fc60000010100 */
[----:B------:R-:W-:Y:S02]  /*1270*/  IMAD.IADD R23, R23, 0x1, R22 ;  /* 0x0000000117177824 */ /* 0x000fe400078e0216 */
[----:B0-----:R-:W-:-:S04]  /*1280*/  FFMA R5, R24, R25, 1 ;  /* 0x3f80000018057423 */ /* 0x001fc80000000019 */
[----:B------:R-:W-:-:S04]  /*1290*/  FFMA R5, R24, R5, R24 ;  /* 0x0000000518057223 */ /* 0x000fc80000000018 */
[----:B------:R-:W-:-:S04]  /*12a0*/  FFMA R24, R4, R5, RZ ;  /* 0x0000000504187223 */ /* 0x000fc800000000ff */
[----:B------:R-:W-:-:S04]  /*12b0*/  FFMA R27, R25, R24, R4 ;  /* 0x00000018191b7223 */ /* 0x000fc80000000004 */
[----:B------:R-:W-:-:S04]  /*12c0*/  FFMA R24, R5, R27, R24 ;  /* 0x0000001b05187223 */ /* 0x000fc80000000018 */
[----:B------:R-:W-:-:S04]  /*12d0*/  FFMA R25, R25, R24, R4 ;  /* 0x0000001819197223 */ /* 0x000fc80000000004 */
[----:B------:R-:W-:-:S05]  /*12e0*/  FFMA R4, R5, R25, R24 ;  /* 0x0000001905047223 */ /* 0x000fca0000000018 */
[----:B------:R-:W-:-:S04]  /*12f0*/  SHF.R.U32.HI R21, RZ, 0x17, R4 ;  /* 0x00000017ff157819 */ /* 0x000fc80000011604 */
[----:B------:R-:W-:-:S04]  /*1300*/  LOP3.LUT R21, R21, 0xff, RZ, 0xc0, !PT ;  /* 0x000000ff15157812 */ /* 0x000fc800078ec0ff */
[----:B------:R-:W-:-:S05]  /*1310*/  IADD3 R21, PT, PT, R21, R23, RZ ;  /* 0x0000001715157210 */ /* 0x000fca0007ffe0ff */
[----:B------:R-:W-:-:S05]  /*1320*/  VIADD R22, R21, 0xffffffff ;  /* 0xffffffff15167836 */ /* 0x000fca0000000000 */
[----:B------:R-:W-:-:S13]  /*1330*/  ISETP.GE.U32.AND P0, PT, R22, 0xfe, PT ;  /* 0x000000fe1600780c */ /* 0x000fda0003f06070 */
[----:B------:R-:W-:Y:S05]  /*1340*/  @!P0 BRA `(.L_x_21) ;  /* 0x0000000000808947 */ /* 0x000fea0003800000 */
[----:B------:R-:W-:-:S13]  /*1350*/  ISETP.GT.AND P0, PT, R21, 0xfe, PT ;  /* 0x000000fe1500780c */ /* 0x000fda0003f04270 */
[----:B------:R-:W-:Y:S05]  /*1360*/  @P0 BRA `(.L_x_22) ;  /* 0x00000000006c0947 */ /* 0x000fea0003800000 */
[----:B------:R-:W-:-:S13]  /*1370*/  ISETP.GE.AND P0, PT, R21, 0x1, PT ;  /* 0x000000011500780c */ /* 0x000fda0003f06270 */
[----:B------:R-:W-:Y:S05]  /*1380*/  @P0 BRA `(.L_x_23) ;  /* 0x0000000000740947 */ /* 0x000fea0003800000 */
[----:B------:R-:W-:Y:S02]  /*1390*/  ISETP.GE.AND P0, PT, R21, -0x18, PT ;  /* 0xffffffe81500780c */ /* 0x000fe40003f06270 */
[----:B------:R-:W-:-:S11]  /*13a0*/  LOP3.LUT R4, R4, 0x80000000, RZ, 0xc0, !PT ;  /* 0x8000000004047812 */ /* 0x000fd600078ec0ff */
[----:B------:R-:W-:Y:S05]  /*13b0*/  @!P0 BRA `(.L_x_23) ;  /* 0x0000000000688947 */ /* 0x000fea0003800000 */
[-CC-:B------:R-:W-:Y:S01]  /*13c0*/  FFMA.RZ R22, R5, R25.reuse, R24.reuse ;  /* 0x0000001905167223 */ /* 0x180fe2000000c018 */
[C---:B------:R-:W-:Y:S02]  /*13d0*/  ISETP.NE.AND P3, PT, R21.reuse, RZ, PT ;  /* 0x000000ff1500720c */ /* 0x040fe40003f65270 */
[----:B------:R-:W-:Y:S02]  /*13e0*/  ISETP.NE.AND P1, PT, R21, RZ, PT ;  /* 0x000000ff1500720c */ /* 0x000fe40003f25270 */
[----:B------:R-:W-:Y:S01]  /*13f0*/  LOP3.LUT R23, R22, 0x7fffff, RZ, 0xc0, !PT ;  /* 0x007fffff16177812 */ /* 0x000fe200078ec0ff */
[CCC-:B------:R-:W-:Y:S01]  /*1400*/  FFMA.RP R22, R5.reuse, R25.reuse, R24.reuse ;  /* 0x0000001905167223 */ /* 0x1c0fe20000008018 */
[----:B------:R-:W-:Y:S01]  /*1410*/  FFMA.RM R5, R5, R25, R24 ;  /* 0x0000001905057223 */ /* 0x000fe20000004018 */
[----:B------:R-:W-:Y:S01]  /*1420*/  IADD3 R24, PT, PT, R21, 0x20, RZ ;  /* 0x0000002015187810 */ /* 0x000fe20007ffe0ff */
[----:B------:R-:W-:Y:S01]  /*1430*/  IMAD.MOV R21, RZ, RZ, -R21 ;  /* 0x000000ffff157224 */ /* 0x000fe200078e0a15 */
[----:B------:R-:W-:-:S02]  /*1440*/  LOP3.LUT R23, R23, 0x800000, RZ, 0xfc, !PT ;  /* 0x0080000017177812 */ /* 0x000fc400078efcff */
[----:B------:R-:W-:Y:S02]  /*1450*/  FSETP.NEU.FTZ.AND P0, PT, R22, R5, PT ;  /* 0x000000051600720b */ /* 0x000fe40003f1d000 */
[----:B------:R-:W-:Y:S02]  /*1460*/  SHF.L.U32 R24, R23, R24, RZ ;  /* 0x0000001817187219 */ /* 0x000fe400000006ff */
[----:B------:R-:W-:Y:S02]  /*1470*/  SEL R22, R21, RZ, P3 ;  /* 0x000000ff15167207 */ /* 0x000fe40001800000 */
[----:B------:R-:W-:Y:S02]  /*1480*/  ISETP.NE.AND P1, PT, R24, RZ, P1 ;  /* 0x000000ff1800720c */ /* 0x000fe40000f25270 */
[----:B------:R-:W-:Y:S02]  /*1490*/  SHF.R.U32.HI R22, RZ, R22, R23 ;  /* 0x00000016ff167219 */ /* 0x000fe40000011617 */
[----:B------:R-:W-:-:S02]  /*14a0*/  PLOP3.LUT P0, PT, P0, P1, PT, 0xf8, 0x8f ;  /* 0x00000000008f781c */ /* 0x000fc40000703f70 */
[----:B------:R-:W-:Y:S02]  /*14b0*/  SHF.R.U32.HI R24, RZ, 0x1, R22 ;  /* 0x00000001ff187819 */ /* 0x000fe40000011616 */
[----:B------:R-:W-:-:S04]  /*14c0*/  SEL R5, RZ, 0x1, !P0 ;  /* 0x00000001ff057807 */ /* 0x000fc80004000000 */
[----:B------:R-:W-:-:S04]  /*14d0*/  LOP3.LUT R5, R5, 0x1, R24, 0xf8, !PT ;  /* 0x0000000105057812 */ /* 0x000fc800078ef818 */
[----:B------:R-:W-:-:S04]  /*14e0*/  LOP3.LUT R5, R5, R22, RZ, 0xc0, !PT ;  /* 0x0000001605057212 */ /* 0x000fc800078ec0ff */
[----:B------:R-:W-:-:S04]  /*14f0*/  IADD3 R5, PT, PT, R24, R5, RZ ;  /* 0x0000000518057210 */ /* 0x000fc80007ffe0ff */
[----:B------:R-:W-:Y:S01]  /*1500*/  LOP3.LUT R4, R5, R4, RZ, 0xfc, !PT ;  /* 0x0000000405047212 */ /* 0x000fe200078efcff */
[----:B------:R-:W-:Y:S06]  /*1510*/  BRA `(.L_x_23) ;  /* 0x0000000000107947 */ /* 0x000fec0003800000 */
.L_x_22:
[----:B------:R-:W-:-:S04]  /*1520*/  LOP3.LUT R4, R4, 0x80000000, RZ, 0xc0, !PT ;  /* 0x8000000004047812 */ /* 0x000fc800078ec0ff */
[----:B------:R-:W-:Y:S01]  /*1530*/  LOP3.LUT R4, R4, 0x7f800000, RZ, 0xfc, !PT ;  /* 0x7f80000004047812 */ /* 0x000fe200078efcff */
[----:B------:R-:W-:Y:S06]  /*1540*/  BRA `(.L_x_23) ;  /* 0x0000000000047947 */ /* 0x000fec0003800000 */
.L_x_21:
[----:B------:R-:W-:-:S07]  /*1550*/  IMAD R4, R23, 0x800000, R4 ;  /* 0x0080000017047824 */ /* 0x000fce00078e0204 */
.L_x_23:
[----:B------:R-:W-:Y:S05]  /*1560*/  BSYNC.RECONVERGENT B2 ;  /* 0x0000000000027941 */ /* 0x000fea0003800200 */
.L_x_20:
[----:B------:R-:W-:Y:S05]  /*1570*/  BRA `(.L_x_24) ;  /* 0x0000000000207947 */ /* 0x000fea0003800000 */
.L_x_19:
[----:B------:R-:W-:-:S04]  /*1580*/  LOP3.LUT R4, R5, 0x80000000, R4, 0x48, !PT ;  /* 0x8000000005047812 */ /* 0x000fc800078e4804 */
[----:B------:R-:W-:Y:S01]  /*1590*/  LOP3.LUT R4, R4, 0x7f800000, RZ, 0xfc, !PT ;  /* 0x7f80000004047812 */ /* 0x000fe200078efcff */
[----:B------:R-:W-:Y:S06]  /*15a0*/  BRA `(.L_x_24) ;  /* 0x0000000000147947 */ /* 0x000fec0003800000 */
.L_x_18:
[----:B------:R-:W-:Y:S01]  /*15b0*/  LOP3.LUT R4, R5, 0x80000000, R4, 0x48, !PT ;  /* 0x8000000005047812 */ /* 0x000fe200078e4804 */
[----:B------:R-:W-:Y:S06]  /*15c0*/  BRA `(.L_x_24) ;  /* 0x00000000000c7947 */ /* 0x000fec0003800000 */
.L_x_17:
[----:B------:R-:W0:Y:S01]  /*15d0*/  MUFU.RSQ R4, -QNAN ;  /* 0xffc0000000047908 */ /* 0x000e220000001400 */
[----:B------:R-:W-:Y:S05]  /*15e0*/  BRA `(.L_x_24) ;  /* 0x0000000000047947 */ /* 0x000fea0003800000 */
.L_x_16:
[----:B------:R-:W-:-:S07]  /*15f0*/  FADD.FTZ R4, R4, R5 ;  /* 0x0000000504047221 */ /* 0x000fce0000010000 */
.L_x_24:
[----:B------:R-:W-:Y:S05]  /*1600*/  BSYNC.RECONVERGENT B1 ;  /* 0x0000000000017941 */ /* 0x000fea0003800200 */
.L_x_14:
[----:B------:R-:W-:Y:S01]  /*1610*/  HFMA2 R5, -RZ, RZ, 0, 0 ;  /* 0x00000000ff057431 */ /* 0x000fe200000001ff */
[----:B0-----:R-:W-:Y:S01]  /*1620*/  MOV R21, R4 ;  /* 0x0000000400157202 */ /* 0x001fe20000000f00 */
[----:B------:R-:W-:-:S04]  /*1630*/  IMAD.MOV.U32 R4, RZ, RZ, R19 ;  /* 0x000000ffff047224 */ /* 0x000fc800078e0013 */
[----:B------:R-:W-:Y:S05]  /*1640*/  RET.REL.NODEC R4 `(_Z6SetPhiPfiiiiS_S_ffff) ;  /* 0xffffffe8046c7950 */ /* 0x000fea0003c3ffff */
.L_x_25:
[----:B------:R-:W-:-:S00]  /*1650*/  BRA `(.L_x_25) ;  /* 0xfffffffc00fc7947 */ /* 0x000fc0000383ffff */
[----:B------:R-:W-:-:S00]  /*1660*/  NOP ;  /* 0x0000000000007918 */ /* 0x000fc00000000000 */
        /* <DEDUP_REMOVED lines=9> */
.L_x_27:


//--------------------- .nv.global.init           --------------------------
	.section	.nv.global.init,"aw",@progbits
.nv.global.init:
	.type		$str,@object
	.size		$str,(.L_0 - $str)
$str:
        /*0000*/ 	.byte	0x25, 0x64, 0x20, 0x09, 0x20, 0x5b, 0x25, 0x64, 0x5d, 0x5b, 0x25, 0x64, 0x5d, 0x3d, 0x28, 0x25
        /*0010*/ 	.byte	0x33, 0x2e, 0x33, 0x66, 0x2c, 0x25, 0x33, 0x2e, 0x33, 0x66, 0x29, 0x20, 0x09, 0x20, 0x25, 0x33
        /*0020*/ 	.byte	0x2e, 0x34, 0x66, 0x20, 0x20, 0x09, 0x20, 0x25, 0x33, 0x2e, 0x33, 0x66, 0x20, 0x0a, 0x00
.L_0:


//--------------------- .nv.shared.reserved.0     --------------------------
	.section	.nv.shared.reserved.0,"aw",@nobits
	.weak		__nv_reservedSMEM_offset_0_alias
	.size		__nv_reservedSMEM_offset_0_alias, 0, 64
	.other		__nv_reservedSMEM_offset_0_alias,@"STO_CUDA_RESERVED_SHARED STV_DEFAULT"
__nv_reservedSMEM_offset_0_alias:
	.zero		0
	.zero		64


//--------------------- .nv.constant0._Z6SetPhiPfiiiiS_S_ffff --------------------------
	.section	.nv.constant0._Z6SetPhiPfiiiiS_S_ffff,"a",@progbits
	.sectionflags	@""
	.align	4
.nv.constant0._Z6SetPhiPfiiiiS_S_ffff:
	.zero		952


//--------------------- SYMBOLS --------------------------

	.type		.nv.reservedSmem.offset0,@object
	.size		.nv.reservedSmem.offset0,0x4
	.type		vprintf,@function
